//
// Generated by NVIDIA NVVM Compiler
//
// Compiler Build ID: CL-36424714
// Cuda compilation tools, release 13.0, V13.0.88
// Based on NVVM 20.0.0
//

.version 9.0
.target sm_100
.address_size 64

	// .globl	_Z13heatDiffusionPKfPfS1_ii
.extern .shared .align 16 .b8 cache[];

.visible .entry _Z13heatDiffusionPKfPfS1_ii(
	.param .u64 .ptr .align 1 _Z13heatDiffusionPKfPfS1_ii_param_0,
	.param .u64 .ptr .align 1 _Z13heatDiffusionPKfPfS1_ii_param_1,
	.param .u64 .ptr .align 1 _Z13heatDiffusionPKfPfS1_ii_param_2,
	.param .u32 _Z13heatDiffusionPKfPfS1_ii_param_3,
	.param .u32 _Z13heatDiffusionPKfPfS1_ii_param_4
)
{
	.reg .pred 	%p<12>;
	.reg .b32 	%r<35>;
	.reg .b32 	%f<22>;
	.reg .b64 	%rd<16>;

	ld.param.u64 	%rd1, [_Z13heatDiffusionPKfPfS1_ii_param_0];
	ld.param.u64 	%rd2, [_Z13heatDiffusionPKfPfS1_ii_param_1];
	ld.param.u64 	%rd3, [_Z13heatDiffusionPKfPfS1_ii_param_2];
	ld.param.u32 	%r15, [_Z13heatDiffusionPKfPfS1_ii_param_3];
	ld.param.u32 	%r16, [_Z13heatDiffusionPKfPfS1_ii_param_4];
	mov.u32 	%r1, %ntid.x;
	mov.u32 	%r2, %nctaid.x;
	mul.lo.s32 	%r17, %r1, %r2;
	mov.u32 	%r4, %ntid.y;
	mov.u32 	%r18, %nctaid.y;
	mul.lo.s32 	%r5, %r4, %r18;
	mov.u32 	%r6, %ctaid.x;
	mov.u32 	%r19, %tid.x;
	mad.lo.s32 	%r20, %r1, %r6, %r19;
	mov.u32 	%r8, %ctaid.y;
	mov.u32 	%r21, %tid.y;
	mad.lo.s32 	%r9, %r4, %r8, %r21;
	mad.lo.s32 	%r10, %r1, %r21, %r19;
	setp.eq.s32 	%p1, %r20, 0;
	add.s32 	%r22, %r17, -1;
	setp.ge.s32 	%p2, %r20, %r22;
	or.pred  	%p3, %p1, %p2;
	mov.f32 	%f21, 0f00000000;
	@%p3 bra 	$L__BB0_4;
	or.b32  	%r23, %r15, %r9;
	setp.eq.s32 	%p4, %r23, 0;
	@%p4 bra 	$L__BB0_4;
	add.s32 	%r24, %r16, -1;
	setp.ge.s32 	%p5, %r15, %r24;
	add.s32 	%r25, %r5, -1;
	setp.ge.u32 	%p6, %r9, %r25;
	and.pred  	%p7, %p5, %p6;
	@%p7 bra 	$L__BB0_4;
	cvta.to.global.u64 	%rd4, %rd1;
	mad.lo.s32 	%r26, %r15, %r5, %r9;
	mad.lo.s32 	%r27, %r26, %r17, %r20;
	mul.wide.s32 	%rd5, %r27, 4;
	add.s64 	%rd6, %rd4, %rd5;
	ld.global.f32 	%f6, [%rd6+-4];
	ld.global.f32 	%f7, [%rd6+4];
	sub.s32 	%r28, %r27, %r17;
	mul.wide.s32 	%rd7, %r28, 4;
	add.s64 	%rd8, %rd4, %rd7;
	ld.global.f32 	%f8, [%rd8];
	mul.wide.s32 	%rd9, %r17, 4;
	add.s64 	%rd10, %rd6, %rd9;
	ld.global.f32 	%f9, [%rd10];
	add.f32 	%f10, %f8, %f9;
	add.f32 	%f11, %f6, %f10;
	add.f32 	%f12, %f7, %f11;
	mul.f32 	%f13, %f12, 0f3E800000;
	cvta.to.global.u64 	%rd11, %rd2;
	add.s64 	%rd12, %rd11, %rd5;
	st.global.f32 	[%rd12], %f13;
	ld.global.f32 	%f14, [%rd6];
	sub.f32 	%f21, %f13, %f14;
$L__BB0_4:
	mul.f32 	%f15, %f21, %f21;
	shl.b32 	%r29, %r10, 2;
	mov.u32 	%r30, cache;
	add.s32 	%r11, %r30, %r29;
	st.shared.f32 	[%r11], %f15;
	bar.sync 	0;
	mul.lo.s32 	%r34, %r1, %r4;
	setp.lt.u32 	%p8, %r34, 2;
	@%p8 bra 	$L__BB0_8;
$L__BB0_5:
	shr.u32 	%r14, %r34, 1;
	setp.ge.u32 	%p9, %r10, %r14;
	@%p9 bra 	$L__BB0_7;
	shl.b32 	%r31, %r14, 2;
	add.s32 	%r32, %r11, %r31;
	ld.shared.f32 	%f16, [%r32];
	ld.shared.f32 	%f17, [%r11];
	add.f32 	%f18, %f16, %f17;
	st.shared.f32 	[%r11], %f18;
$L__BB0_7:
	bar.sync 	0;
	setp.gt.u32 	%p10, %r34, 3;
	mov.u32 	%r34, %r14;
	@%p10 bra 	$L__BB0_5;
$L__BB0_8:
	setp.ne.s32 	%p11, %r10, 0;
	@%p11 bra 	$L__BB0_10;
	ld.shared.f32 	%f19, [cache];
	mad.lo.s32 	%r33, %r2, %r8, %r6;
	cvta.to.global.u64 	%rd13, %rd3;
	mul.wide.u32 	%rd14, %r33, 4;
	add.s64 	%rd15, %rd13, %rd14;
	st.global.f32 	[%rd15], %f19;
$L__BB0_10:
	ret;

}


// ===== COMPILED SASS (sm_100) =====

	.target	sm_100

	.elftype	@"ET_EXEC"


//--------------------- .note.nv.tkinfo           --------------------------
	.section	.note.nv.tkinfo,"",@"SHT_NOTE"
	.sectionflags	@"SHF_NOTE_NV_TKINFO"
	.tkinfo
        /*0018*/ 	.word	0x00000002
        /*0030*/ 	.string	""
        /*0030*/ 	.string	"ptxas"
        /*0030*/ 	.string	"Cuda compilation tools, release 13.0, V13.0.88"
        /*0030*/ 	.string	"Build cuda_13.0.r13.0/compiler.36424714_0"
        /*0030*/ 	.string	"-arch sm_100 -m 64 "



//--------------------- .note.nv.cuinfo           --------------------------
	.section	.note.nv.cuinfo,"",@"SHT_NOTE"
	.sectionflags	@"SHF_NOTE_NV_CUINFO"
        /*0018*/ 	.short	0x0002
        /*001a*/ 	.short	0x0064
        /*001c*/ 	.short	0x0082
	.zero		2


//--------------------- .nv.info                  --------------------------
	.section	.nv.info,"",@"SHT_CUDA_INFO"
	.align	4


	//----- nvinfo : EIATTR_REGCOUNT
	.align		4
        /*0000*/ 	.byte	0x04, 0x2f
        /*0002*/ 	.short	(.L_1 - .L_0)
	.align		4
.L_0:
        /*0004*/ 	.word	index@(_Z13heatDiffusionPKfPfS1_ii)
        /*0008*/ 	.word	0x00000014


	//----- nvinfo : EIATTR_FRAME_SIZE
	.align		4
.L_1:
        /*000c*/ 	.byte	0x04, 0x11
        /*000e*/ 	.short	(.L_3 - .L_2)
	.align		4
.L_2:
        /*0010*/ 	.word	index@(_Z13heatDiffusionPKfPfS1_ii)
        /*0014*/ 	.word	0x00000000


	//----- nvinfo : EIATTR_MIN_STACK_SIZE
	.align		4
.L_3:
        /*0018*/ 	.byte	0x04, 0x12
        /*001a*/ 	.short	(.L_5 - .L_4)
	.align		4
.L_4:
        /*001c*/ 	.word	index@(_Z13heatDiffusionPKfPfS1_ii)
        /*0020*/ 	.word	0x00000000
.L_5:


//--------------------- .nv.compat                --------------------------
	.section	.nv.compat,"",@"SHT_CUDA_COMPAT_INFO"
	.align	4
        /*0000*/ 	.byte	0x02, 0x09, 0x00, 0x00, 0x02, 0x02, 0x01, 0x00, 0x02, 0x05, 0x05, 0x00, 0x03, 0x07, 0x01, 0x01
        /*0010*/ 	.byte	0x02, 0x03, 0x00, 0x00, 0x02, 0x06, 0x01, 0x00, 0x04, 0x0b, 0x08, 0x00, 0x09, 0x00, 0x00, 0x00
        /*0020*/ 	.byte	0x00, 0x00, 0x00, 0x00


//--------------------- .nv.info._Z13heatDiffusionPKfPfS1_ii --------------------------
	.section	.nv.info._Z13heatDiffusionPKfPfS1_ii,"",@"SHT_CUDA_INFO"
	.sectionflags	@""
	.align	4


	//----- nvinfo : EIATTR_CUDA_API_VERSION
	.align		4
        /*0000*/ 	.byte	0x04, 0x37
        /*0002*/ 	.short	(.L_7 - .L_6)
.L_6:
        /*0004*/ 	.word	0x00000082


	//----- nvinfo : EIATTR_KPARAM_INFO
	.align		4
.L_7:
        /*0008*/ 	.byte	0x04, 0x17
        /*000a*/ 	.short	(.L_9 - .L_8)
.L_8:
        /*000c*/ 	.word	0x00000000
        /*0010*/ 	.short	0x0004
        /*0012*/ 	.short	0x001c
        /*0014*/ 	.byte	0x00, 0xf0, 0x11, 0x00


	//----- nvinfo : EIATTR_KPARAM_INFO
	.align		4
.L_9:
        /*0018*/ 	.byte	0x04, 0x17
        /*001a*/ 	.short	(.L_11 - .L_10)
.L_10:
        /*001c*/ 	.word	0x00000000
        /*0020*/ 	.short	0x0003
        /*0022*/ 	.short	0x0018
        /*0024*/ 	.byte	0x00, 0xf0, 0x11, 0x00


	//----- nvinfo : EIATTR_KPARAM_INFO
	.align		4
.L_11:
        /*0028*/ 	.byte	0x04, 0x17
        /*002a*/ 	.short	(.L_13 - .L_12)
.L_12:
        /*002c*/ 	.word	0x00000000
        /*0030*/ 	.short	0x0002
        /*0032*/ 	.short	0x0010
        /*0034*/ 	.byte	0x00, 0xf5, 0x21, 0x00


	//----- nvinfo : EIATTR_KPARAM_INFO
	.align		4
.L_13:
        /*0038*/ 	.byte	0x04, 0x17
        /*003a*/ 	.short	(.L_15 - .L_14)
.L_14:
        /*003c*/ 	.word	0x00000000
        /*0040*/ 	.short	0x0001
        /*0042*/ 	.short	0x0008
        /*0044*/ 	.byte	0x00, 0xf5, 0x21, 0x00


	//----- nvinfo : EIATTR_KPARAM_INFO
	.align		4
.L_15:
        /*0048*/ 	.byte	0x04, 0x17
        /*004a*/ 	.short	(.L_17 - .L_16)
.L_16:
        /*004c*/ 	.word	0x00000000
        /*0050*/ 	.short	0x0000
        /*0052*/ 	.short	0x0000
        /*0054*/ 	.byte	0x00, 0xf5, 0x21, 0x00


	//----- nvinfo : EIATTR_SPARSE_MMA_MASK
	.align		4
.L_17:
        /*0058*/ 	.byte	0x03, 0x50
        /*005a*/ 	.short	0x0000


	//----- nvinfo : EIATTR_MAXREG_COUNT
	.align		4
        /*005c*/ 	.byte	0x03, 0x1b
        /*005e*/ 	.short	0x00ff


	//----- nvinfo : EIATTR_NUM_BARRIERS
	.align		4
        /*0060*/ 	.byte	0x02, 0x4c
        /*0062*/ 	.byte	0x01
	.zero		1


	//----- nvinfo : EIATTR_MERCURY_ISA_VERSION
	.align		4
        /*0064*/ 	.byte	0x03, 0x5f
        /*0066*/ 	.short	0x0101


	//----- nvinfo : EIATTR_VRC_CTA_INIT_COUNT
	.align		4
        /*0068*/ 	.byte	0x02, 0x4a
	.zero		1
	.zero		1


	//----- nvinfo : EIATTR_EXIT_INSTR_OFFSETS
	.align		4
        /*006c*/ 	.byte	0x04, 0x1c
        /*006e*/ 	.short	(.L_19 - .L_18)


	//   ....[0]....
.L_18:
        /*0070*/ 	.word	0x00000490


	//   ....[1]....
        /*0074*/ 	.word	0x00000520


	//----- nvinfo : EIATTR_CRS_STACK_SIZE
	.align		4
.L_19:
        /*0078*/ 	.byte	0x04, 0x1e
        /*007a*/ 	.short	(.L_21 - .L_20)
.L_20:
        /*007c*/ 	.word	0x00000000


	//----- nvinfo : EIATTR_CBANK_PARAM_SIZE
	.align		4
.L_21:
        /*0080*/ 	.byte	0x03, 0x19
        /*0082*/ 	.short	0x0020


	//----- nvinfo : EIATTR_PARAM_CBANK
	.align		4
        /*0084*/ 	.byte	0x04, 0x0a
        /*0086*/ 	.short	(.L_23 - .L_22)
	.align		4
.L_22:
        /*0088*/ 	.word	index@(.nv.constant0._Z13heatDiffusionPKfPfS1_ii)
        /*008c*/ 	.short	0x0380
        /*008e*/ 	.short	0x0020


	//----- nvinfo : EIATTR_SW_WAR
	.align		4
.L_23:
        /*0090*/ 	.byte	0x04, 0x36
        /*0092*/ 	.short	(.L_25 - .L_24)
.L_24:
        /*0094*/ 	.word	0x00000008
.L_25:


//--------------------- .nv.callgraph             --------------------------
	.section	.nv.callgraph,"",@"SHT_CUDA_CALLGRAPH"
	.align	4
	.sectionentsize	8
	.align		4
        /*0000*/ 	.word	0x00000000
	.align		4
        /*0004*/ 	.word	0xffffffff
	.align		4
        /*0008*/ 	.word	0x00000000
	.align		4
        /*000c*/ 	.word	0xfffffffe
	.align		4
        /*0010*/ 	.word	0x00000000
	.align		4
        /*0014*/ 	.word	0xfffffffd
	.align		4
        /*0018*/ 	.word	0x00000000
	.align		4
        /*001c*/ 	.word	0xfffffffc


//--------------------- .text._Z13heatDiffusionPKfPfS1_ii --------------------------
	.section	.text._Z13heatDiffusionPKfPfS1_ii,"ax",@progbits
	.align	128
        .global         _Z13heatDiffusionPKfPfS1_ii
        .type           _Z13heatDiffusionPKfPfS1_ii,@function
        .size           _Z13heatDiffusionPKfPfS1_ii,(.L_x_5 - _Z13heatDiffusionPKfPfS1_ii)
        .other          _Z13heatDiffusionPKfPfS1_ii,@"STO_CUDA_ENTRY STV_DEFAULT"
_Z13heatDiffusionPKfPfS1_ii:
.text._Z13heatDiffusionPKfPfS1_ii:
[----:B------:R-:W-:Y:S01]  /*0000*/  LDC R1, c[0x0][0x37c] ;  /* 0x0000df00ff017b82 */ /* 0x000fe20000000800 */
[----:B------:R-:W0:Y:S01]  /*0010*/  S2R R0, SR_CTAID.X ;  /* 0x0000000000007919 */ /* 0x000e220000002500 */
[----:B------:R-:W1:Y:S06]  /*0020*/  LDCU UR6, c[0x0][0x360] ;  /* 0x00006c00ff0677ac */ /* 0x000e6c0008000800 */
[----:B------:R-:W1:Y:S01]  /*0030*/  LDC R3, c[0x0][0x370] ;  /* 0x0000dc00ff037b82 */ /* 0x000e620000000800 */
[----:B------:R-:W-:Y:S01]  /*0040*/  BSSY.RECONVERGENT B0, `(.L_x_0) ;  /* 0x000002c000007945 */ /* 0x000fe20003800200 */
[----:B------:R-:W0:Y:S01]  /*0050*/  S2R R5, SR_TID.X ;  /* 0x0000000000057919 */ /* 0x000e220000002100 */
[----:B------:R-:W2:Y:S01]  /*0060*/  LDCU UR7, c[0x0][0x364] ;  /* 0x00006c80ff0777ac */ /* 0x000ea20008000800 */
[----:B------:R-:W-:Y:S01]  /*0070*/  HFMA2 R12, -RZ, RZ, 0, 0 ;  /* 0x00000000ff0c7431 */ /* 0x000fe200000001ff */
[----:B------:R-:W3:Y:S01]  /*0080*/  S2R R4, SR_TID.Y ;  /* 0x0000000000047919 */ /* 0x000ee20000002200 */
[----:B------:R-:W4:Y:S02]  /*0090*/  LDCU.64 UR8, c[0x0][0x358] ;  /* 0x00006b00ff0877ac */ /* 0x000f240008000a00 */
[----:B------:R-:W2:Y:S01]  /*00a0*/  LDC R11, c[0x0][0x374] ;  /* 0x0000dd00ff0b7b82 */ /* 0x000ea20000000800 */
[----:B------:R-:W0:Y:S01]  /*00b0*/  S2R R2, SR_CTAID.Y ;  /* 0x0000000000027919 */ /* 0x000e220000002600 */
[----:B-1----:R-:W-:-:S05]  /*00c0*/  IMAD R13, R3, UR6, RZ ;  /* 0x00000006030d7c24 */ /* 0x002fca000f8e02ff */
[----:B------:R-:W-:Y:S01]  /*00d0*/  IADD3 R7, PT, PT, R13, -0x1, RZ ;  /* 0xffffffff0d077810 */ /* 0x000fe20007ffe0ff */
[----:B0-----:R-:W-:-:S05]  /*00e0*/  IMAD R10, R0, UR6, R5 ;  /* 0x00000006000a7c24 */ /* 0x001fca000f8e0205 */
[----:B------:R-:W-:-:S04]  /*00f0*/  ISETP.GE.AND P0, PT, R10, R7, PT ;  /* 0x000000070a00720c */ /* 0x000fc80003f06270 */
[----:B------:R-:W-:-:S13]  /*0100*/  ISETP.EQ.OR P0, PT, R10, RZ, P0 ;  /* 0x000000ff0a00720c */ /* 0x000fda0000702670 */
[----:B--234-:R-:W-:Y:S05]  /*0110*/  @P0 BRA `(.L_x_1) ;  /* 0x0000000000780947 */ /* 0x01cfea0003800000 */
[----:B------:R-:W0:Y:S01]  /*0120*/  LDC.64 R6, c[0x0][0x398] ;  /* 0x0000e600ff067b82 */ /* 0x000e220000000a00 */
[----:B------:R-:W-:Y:S02]  /*0130*/  IMAD R11, R11, UR7, RZ ;  /* 0x000000070b0b7c24 */ /* 0x000fe4000f8e02ff */
[----:B------:R-:W-:-:S03]  /*0140*/  IMAD R15, R2, UR7, R4 ;  /* 0x00000007020f7c24 */ /* 0x000fc6000f8e0204 */
[----:B------:R-:W-:-:S04]  /*0150*/  IADD3 R8, PT, PT, R11, -0x1, RZ ;  /* 0xffffffff0b087810 */ /* 0x000fc80007ffe0ff */
[----:B------:R-:W-:Y:S02]  /*0160*/  ISETP.GE.U32.AND P1, PT, R15, R8, PT ;  /* 0x000000080f00720c */ /* 0x000fe40003f26070 */
[----:B0-----:R-:W-:Y:S02]  /*0170*/  IADD3 R7, PT, PT, R7, -0x1, RZ ;  /* 0xffffffff07077810 */ /* 0x001fe40007ffe0ff */
[-C--:B------:R-:W-:Y:S02]  /*0180*/  LOP3.LUT P0, RZ, R15, R6.reuse, RZ, 0xfc, !PT ;  /* 0x000000060fff7212 */ /* 0x080fe4000780fcff */
[----:B------:R-:W-:-:S04]  /*0190*/  ISETP.LE.AND P1, PT, R7, R6, P1 ;  /* 0x000000060700720c */ /* 0x000fc80000f23270 */
[----:B------:R-:W-:-:S13]  /*01a0*/  PLOP3.LUT P0, PT, P0, P1, PT, 0x8f, 0xf8 ;  /* 0x0000000000f8781c */ /* 0x000fda0000703177 */
[----:B------:R-:W-:Y:S05]  /*01b0*/  @P0 BRA `(.L_x_1) ;  /* 0x0000000000500947 */ /* 0x000fea0003800000 */
[----:B------:R-:W0:Y:S01]  /*01c0*/  LDC.64 R8, c[0x0][0x380] ;  /* 0x0000e000ff087b82 */ /* 0x000e220000000a00 */
[----:B------:R-:W-:-:S04]  /*01d0*/  IMAD R6, R11, R6, R15 ;  /* 0x000000060b067224 */ /* 0x000fc800078e020f */
[----:B------:R-:W-:-:S05]  /*01e0*/  IMAD R15, R13, R6, R10 ;  /* 0x000000060d0f7224 */ /* 0x000fca00078e020a */
[----:B------:R-:W-:Y:S01]  /*01f0*/  IADD3 R11, PT, PT, -R13, R15, RZ ;  /* 0x0000000f0d0b7210 */ /* 0x000fe20007ffe1ff */
[----:B0-----:R-:W-:-:S04]  /*0200*/  IMAD.WIDE R6, R15, 0x4, R8 ;  /* 0x000000040f067825 */ /* 0x001fc800078e0208 */
[----:B------:R-:W-:Y:S01]  /*0210*/  IMAD.WIDE R10, R11, 0x4, R8 ;  /* 0x000000040b0a7825 */ /* 0x000fe200078e0208 */
[----:B------:R-:W2:Y:S01]  /*0220*/  LDG.E R14, desc[UR8][R6.64+-0x4] ;  /* 0xfffffc08060e7981 */ /* 0x000ea2000c1e1900 */
[----:B------:R-:W0:Y:S02]  /*0230*/  LDC.64 R8, c[0x0][0x388] ;  /* 0x0000e200ff087b82 */ /* 0x000e240000000a00 */
[----:B------:R-:W-:Y:S01]  /*0240*/  IMAD.WIDE R12, R13, 0x4, R6 ;  /* 0x000000040d0c7825 */ /* 0x000fe200078e0206 */
[----:B------:R-:W3:Y:S04]  /*0250*/  LDG.E R16, desc[UR8][R6.64+0x4] ;  /* 0x0000040806107981 */ /* 0x000ee8000c1e1900 */
[----:B------:R-:W4:Y:S04]  /*0260*/  LDG.E R10, desc[UR8][R10.64] ;  /* 0x000000080a0a7981 */ /* 0x000f28000c1e1900 */
[----:B------:R-:W4:Y:S01]  /*0270*/  LDG.E R13, desc[UR8][R12.64] ;  /* 0x000000080c0d7981 */ /* 0x000f22000c1e1900 */
[----:B0-----:R-:W-:-:S04]  /*0280*/  IMAD.WIDE R8, R15, 0x4, R8 ;  /* 0x000000040f087825 */ /* 0x001fc800078e0208 */
[----:B----4-:R-:W-:-:S04]  /*0290*/  FADD R17, R10, R13 ;  /* 0x0000000d0a117221 */ /* 0x010fc80000000000 */
[----:B--2---:R-:W-:-:S04]  /*02a0*/  FADD R17, R14, R17 ;  /* 0x000000110e117221 */ /* 0x004fc80000000000 */
[----:B---3--:R-:W-:-:S04]  /*02b0*/  FADD R16, R16, R17 ;  /* 0x0000001110107221 */ /* 0x008fc80000000000 */
[----:B------:R-:W-:-:S05]  /*02c0*/  FMUL R15, R16, 0.25 ;  /* 0x3e800000100f7820 */ /* 0x000fca0000400000 */
[----:B------:R0:W-:Y:S04]  /*02d0*/  STG.E desc[UR8][R8.64], R15 ;  /* 0x0000000f08007986 */ /* 0x0001e8000c101908 */
[----:B------:R-:W2:Y:S02]  /*02e0*/  LDG.E R10, desc[UR8][R6.64] ;  /* 0x00000008060a7981 */ /* 0x000ea4000c1e1900 */
[----:B0-2---:R-:W-:-:S07]  /*02f0*/  FADD R12, R15, -R10 ;  /* 0x8000000a0f0c7221 */ /* 0x005fce0000000000 */
.L_x_1:
[----:B------:R-:W-:Y:S05]  /*0300*/  BSYNC.RECONVERGENT B0 ;  /* 0x0000000000007941 */ /* 0x000fea0003800200 */
.L_x_0:
[----:B------:R-:W0:Y:S01]  /*0310*/  S2UR UR5, SR_CgaCtaId ;  /* 0x00000000000579c3 */ /* 0x000e220000008800 */
[----:B------:R-:W-:Y:S01]  /*0320*/  UMOV UR4, 0x400 ;  /* 0x0000040000047882 */ /* 0x000fe20000000000 */
[----:B------:R-:W-:Y:S02]  /*0330*/  IMAD R4, R4, UR6, R5 ;  /* 0x0000000604047c24 */ /* 0x000fe4000f8e0205 */
[----:B------:R-:W-:-:S03]  /*0340*/  FMUL R12, R12, R12 ;  /* 0x0000000c0c0c7220 */ /* 0x000fc60000400000 */
[----:B------:R-:W-:Y:S01]  /*0350*/  ISETP.NE.AND P0, PT, R4, RZ, PT ;  /* 0x000000ff0400720c */ /* 0x000fe20003f05270 */
[----:B0-----:R-:W-:Y:S02]  /*0360*/  ULEA UR4, UR5, UR4, 0x18 ;  /* 0x0000000405047291 */ /* 0x001fe4000f8ec0ff */
[----:B------:R-:W-:-:S04]  /*0370*/  UIMAD UR5, UR6, UR7, URZ ;  /* 0x00000007060572a4 */ /* 0x000fc8000f8e02ff */
[----:B------:R-:W-:Y:S01]  /*0380*/  LEA R5, R4, UR4, 0x2 ;  /* 0x0000000404057c11 */ /* 0x000fe2000f8e10ff */
[----:B------:R-:W-:-:S04]  /*0390*/  UISETP.GE.U32.AND UP0, UPT, UR5, 0x2, UPT ;  /* 0x000000020500788c */ /* 0x000fc8000bf06070 */
[----:B------:R0:W-:Y:S01]  /*03a0*/  STS [R5], R12 ;  /* 0x0000000c05007388 */ /* 0x0001e20000000800 */
[----:B------:R-:W-:Y:S06]  /*03b0*/  BAR.SYNC.DEFER_BLOCKING 0x0 ;  /* 0x0000000000007b1d */ /* 0x000fec0000010000 */
[----:B------:R-:W-:Y:S05]  /*03c0*/  BRA.U !UP0, `(.L_x_2) ;  /* 0x0000000108307547 */ /* 0x000fea000b800000 */
[----:B------:R-:W-:-:S07]  /*03d0*/  MOV R6, UR5 ;  /* 0x0000000500067c02 */ /* 0x000fce0008000f00 */
.L_x_3:
[----:B------:R-:W-:-:S04]  /*03e0*/  SHF.R.U32.HI R9, RZ, 0x1, R6 ;  /* 0x00000001ff097819 */ /* 0x000fc80000011606 */
[----:B------:R-:W-:-:S13]  /*03f0*/  ISETP.GE.U32.AND P1, PT, R4, R9, PT ;  /* 0x000000090400720c */ /* 0x000fda0003f26070 */
[----:B------:R-:W-:Y:S01]  /*0400*/  @!P1 LEA R7, R9, R5, 0x2 ;  /* 0x0000000509079211 */ /* 0x000fe200078e10ff */
[----:B------:R-:W-:Y:S05]  /*0410*/  @!P1 LDS R8, [R5] ;  /* 0x0000000005089984 */ /* 0x000fea0000000800 */
[----:B------:R-:W1:Y:S02]  /*0420*/  @!P1 LDS R7, [R7] ;  /* 0x0000000007079984 */ /* 0x000e640000000800 */
[----:B-1----:R-:W-:-:S05]  /*0430*/  @!P1 FADD R8, R7, R8 ;  /* 0x0000000807089221 */ /* 0x002fca0000000000 */
[----:B------:R1:W-:Y:S01]  /*0440*/  @!P1 STS [R5], R8 ;  /* 0x0000000805009388 */ /* 0x0003e20000000800 */
[----:B------:R-:W-:Y:S01]  /*0450*/  BAR.SYNC.DEFER_BLOCKING 0x0 ;  /* 0x0000000000007b1d */ /* 0x000fe20000010000 */
[----:B------:R-:W-:Y:S02]  /*0460*/  ISETP.GT.U32.AND P1, PT, R6, 0x3, PT ;  /* 0x000000030600780c */ /* 0x000fe40003f24070 */
[----:B------:R-:W-:-:S11]  /*0470*/  MOV R6, R9 ;  /* 0x0000000900067202 */ /* 0x000fd60000000f00 */
[----:B-1----:R-:W-:Y:S05]  /*0480*/  @P1 BRA `(.L_x_3) ;  /* 0xfffffffc00d41947 */ /* 0x002fea000383ffff */
.L_x_2:
[----:B------:R-:W-:Y:S05]  /*0490*/  @P0 EXIT ;  /* 0x000000000000094d */ /* 0x000fea0003800000 */
[----:B------:R-:W1:Y:S01]  /*04a0*/  S2UR UR5, SR_CgaCtaId ;  /* 0x00000000000579c3 */ /* 0x000e620000008800 */
[----:B------:R-:W-:Y:S01]  /*04b0*/  UMOV UR4, 0x400 ;  /* 0x0000040000047882 */ /* 0x000fe20000000000 */
[----:B------:R-:W-:-:S06]  /*04c0*/  IMAD R3, R3, R2, R0 ;  /* 0x0000000203037224 */ /* 0x000fcc00078e0200 */
[----:B0-----:R-:W0:Y:S01]  /*04d0*/  LDC.64 R4, c[0x0][0x390] ;  /* 0x0000e400ff047b82 */ /* 0x001e220000000a00 */
[----:B-1----:R-:W-:Y:S01]  /*04e0*/  ULEA UR4, UR5, UR4, 0x18 ;  /* 0x0000000405047291 */ /* 0x002fe2000f8ec0ff */
[----:B0-----:R-:W-:-:S08]  /*04f0*/  IMAD.WIDE.U32 R2, R3, 0x4, R4 ;  /* 0x0000000403027825 */ /* 0x001fd000078e0004 */
[----:B------:R-:W0:Y:S04]  /*0500*/  LDS R7, [UR4] ;  /* 0x00000004ff077984 */ /* 0x000e280008000800 */
[----:B0-----:R-:W-:Y:S01]  /*0510*/  STG.E desc[UR8][R2.64], R7 ;  /* 0x0000000702007986 */ /* 0x001fe2000c101908 */
[----:B------:R-:W-:Y:S05]  /*0520*/  EXIT ;  /* 0x000000000000794d */ /* 0x000fea0003800000 */
.L_x_4:
[----:B------:R-:W-:-:S00]  /*0530*/  BRA `(.L_x_4) ;  /* 0xfffffffc00fc7947 */ /* 0x000fc0000383ffff */
[----:B------:R-:W-:-:S00]  /*0540*/  NOP ;  /* 0x0000000000007918 */ /* 0x000fc00000000000 */
        /* <DEDUP_REMOVED lines=11> */
.L_x_5:


//--------------------- .nv.shared._Z13heatDiffusionPKfPfS1_ii --------------------------
	.section	.nv.shared._Z13heatDiffusionPKfPfS1_ii,"aw",@nobits
	.sectionflags	@""
	.align	16
	.zero		1024


//--------------------- .nv.shared.reserved.0     --------------------------
	.section	.nv.shared.reserved.0,"aw",@nobits
	.weak		__nv_reservedSMEM_offset_0_alias
	.size		__nv_reservedSMEM_offset_0_alias, 0, 64
	.other		__nv_reservedSMEM_offset_0_alias,@"STO_CUDA_RESERVED_SHARED STV_DEFAULT"
__nv_reservedSMEM_offset_0_alias:
	.zero		0
	.zero		64


//--------------------- .nv.constant0._Z13heatDiffusionPKfPfS1_ii --------------------------
	.section	.nv.constant0._Z13heatDiffusionPKfPfS1_ii,"a",@progbits
	.sectionflags	@""
	.align	4
.nv.constant0._Z13heatDiffusionPKfPfS1_ii:
	.zero		928


//--------------------- SYMBOLS --------------------------

	.type		.nv.reservedSmem.offset0,@object
	.size		.nv.reservedSmem.offset0,0x4
	.type		.nv.reservedSmem.cap,@object
	.size		.nv.reservedSmem.cap,0x4
